	.headerflags	@"EF_CUDA_TEXMODE_UNIFIED EF_CUDA_64BIT_ADDRESS EF_CUDA_ACCELERATORS EF_CUDA_SM90 EF_CUDA_VIRTUAL_SM(EF_CUDA_SM90)"
	.elftype	@"ET_EXEC"


//--------------------- .nv.info                  --------------------------
	.section	.nv.info,"",@"SHT_CUDA_INFO"
	.align	4


	//----- nvinfo : EIATTR_REGCOUNT
	.align		4
        /*0000*/ 	.byte	0x04, 0x2f
        /*0002*/ 	.short	(.L_1 - .L_0)
	.align		4
.L_0:
        /*0004*/ 	.word	index@(triton_poi_fused_5)
        /*0008*/ 	.word	0x0000001c


	//----- nvinfo : EIATTR_MIN_STACK_SIZE
	.align		4
.L_1:
        /*000c*/ 	.byte	0x04, 0x12
        /*000e*/ 	.short	(.L_3 - .L_2)
	.align		4
.L_2:
        /*0010*/ 	.word	index@(triton_poi_fused_5)
        /*0014*/ 	.word	0x00000000


	//----- nvinfo : EIATTR_FRAME_SIZE
	.align		4
.L_3:
        /*0018*/ 	.byte	0x04, 0x11
        /*001a*/ 	.short	(.L_5 - .L_4)
	.align		4
.L_4:
        /*001c*/ 	.word	index@(triton_poi_fused_5)
        /*0020*/ 	.word	0x00000000


	//----- nvinfo : EIATTR_MIN_STACK_SIZE
	.align		4
.L_5:
        /*0024*/ 	.byte	0x04, 0x12
        /*0026*/ 	.short	(.L_7 - .L_6)
	.align		4
.L_6:
        /*0028*/ 	.word	index@(triton_poi_fused_5)
        /*002c*/ 	.word	0x00000000
.L_7:


//--------------------- .nv.info.triton_poi_fused_5 --------------------------
	.section	.nv.info.triton_poi_fused_5,"",@"SHT_CUDA_INFO"
	.sectionflags	@""
	.align	4


	//----- nvinfo : EIATTR_CUDA_API_VERSION
	.align		4
        /*0000*/ 	.byte	0x04, 0x37
        /*0002*/ 	.short	(.L_9 - .L_8)
.L_8:
        /*0004*/ 	.word	0x0000007c


	//----- nvinfo : EIATTR_KPARAM_INFO
	.align		4
.L_9:
        /*0008*/ 	.byte	0x04, 0x17
        /*000a*/ 	.short	(.L_11 - .L_10)
.L_10:
        /*000c*/ 	.word	0x00000000
        /*0010*/ 	.short	0x0003
        /*0012*/ 	.short	0x0014
        /*0014*/ 	.byte	0x00, 0xf0, 0x11, 0x00


	//----- nvinfo : EIATTR_KPARAM_INFO
	.align		4
.L_11:
        /*0018*/ 	.byte	0x04, 0x17
        /*001a*/ 	.short	(.L_13 - .L_12)
.L_12:
        /*001c*/ 	.word	0x00000000
        /*0020*/ 	.short	0x0002
        /*0022*/ 	.short	0x0010
        /*0024*/ 	.byte	0x00, 0xf0, 0x11, 0x00


	//----- nvinfo : EIATTR_KPARAM_INFO
	.align		4
.L_13:
        /*0028*/ 	.byte	0x04, 0x17
        /*002a*/ 	.short	(.L_15 - .L_14)
.L_14:
        /*002c*/ 	.word	0x00000000
        /*0030*/ 	.short	0x0001
        /*0032*/ 	.short	0x0008
        /*0034*/ 	.byte	0x00, 0xf4, 0x21, 0x00


	//----- nvinfo : EIATTR_KPARAM_INFO
	.align		4
.L_15:
        /*0038*/ 	.byte	0x04, 0x17
        /*003a*/ 	.short	(.L_17 - .L_16)
.L_16:
        /*003c*/ 	.word	0x00000000
        /*0040*/ 	.short	0x0000
        /*0042*/ 	.short	0x0000
        /*0044*/ 	.byte	0x00, 0xf4, 0x21, 0x00


	//----- nvinfo : EIATTR_SPARSE_MMA_MASK
	.align		4
.L_17:
        /*0048*/ 	.byte	0x03, 0x50
        /*004a*/ 	.short	0x0000


	//----- nvinfo : EIATTR_MAXREG_COUNT
	.align		4
        /*004c*/ 	.byte	0x03, 0x1b
        /*004e*/ 	.short	0x00ff


	//----- nvinfo : EIATTR_EXIT_INSTR_OFFSETS
	.align		4
        /*0050*/ 	.byte	0x04, 0x1c
        /*0052*/ 	.short	(.L_19 - .L_18)


	//   ....[0]....
.L_18:
        /*0054*/ 	.word	0x000006e0


	//   ....[1]....
        /*0058*/ 	.word	0x00000730


	//----- nvinfo : EIATTR_REQNTID
	.align		4
.L_19:
        /*005c*/ 	.byte	0x04, 0x10
        /*005e*/ 	.short	(.L_21 - .L_20)
.L_20:
        /*0060*/ 	.word	0x00000080
        /*0064*/ 	.word	0x00000001
        /*0068*/ 	.word	0x00000001


	//----- nvinfo : EIATTR_CBANK_PARAM_SIZE
	.align		4
.L_21:
        /*006c*/ 	.byte	0x03, 0x19
        /*006e*/ 	.short	0x0018


	//----- nvinfo : EIATTR_PARAM_CBANK
	.align		4
        /*0070*/ 	.byte	0x04, 0x0a
        /*0072*/ 	.short	(.L_23 - .L_22)
	.align		4
.L_22:
        /*0074*/ 	.word	index@(.nv.constant0.triton_poi_fused_5)
        /*0078*/ 	.short	0x0210
        /*007a*/ 	.short	0x0018


	//----- nvinfo : EIATTR_SW_WAR
	.align		4
.L_23:
        /*007c*/ 	.byte	0x04, 0x36
        /*007e*/ 	.short	(.L_25 - .L_24)
.L_24:
        /*0080*/ 	.word	0x00000008
.L_25:


//--------------------- .nv.callgraph             --------------------------
	.section	.nv.callgraph,"",@"SHT_CUDA_CALLGRAPH"
	.align	4
	.sectionentsize	8
	.align		4
        /*0000*/ 	.word	0x00000000
	.align		4
        /*0004*/ 	.word	0xffffffff
	.align		4
        /*0008*/ 	.word	0x00000000
	.align		4
        /*000c*/ 	.word	0xfffffffe
	.align		4
        /*0010*/ 	.word	0x00000000
	.align		4
        /*0014*/ 	.word	0xfffffffd
	.align		4
        /*0018*/ 	.word	0x00000000
	.align		4
        /*001c*/ 	.word	0xfffffffc


//--------------------- .text.triton_poi_fused_5  --------------------------
	.section	.text.triton_poi_fused_5,"ax",@progbits
	.sectionflags	@"SHF_BARRIERS=1"
	.align	128
        .global         triton_poi_fused_5
        .type           triton_poi_fused_5,@function
        .size           triton_poi_fused_5,(.L_x_1 - triton_poi_fused_5)
        .other          triton_poi_fused_5,@"STO_CUDA_ENTRY STV_DEFAULT"
triton_poi_fused_5:
.text.triton_poi_fused_5:
[----:B------:R-:W0:Y:S01]  /*0000*/  LDC R1, c[0x0][0x28] ;  /* 0x00000a00ff017b82 */ /* 0x000e220000000800 */
[----:B------:R-:W1:Y:S07]  /*0010*/  S2R R14, SR_CTAID.Z ;  /* 0x00000000000e7919 */ /* 0x000e6e0000002700 */
[----:B------:R-:W1:Y:S01]  /*0020*/  S2UR UR4, SR_CTAID.Y ;  /* 0x00000000000479c3 */ /* 0x000e620000002600 */
[----:B------:R-:W-:Y:S01]  /*0030*/  CS2R R18, SRZ ;  /* 0x0000000000127805 */ /* 0x000fe2000001ff00 */
[----:B------:R-:W-:Y:S01]  /*0040*/  ULDC.64 UR6, c[0x0][0x208] ;  /* 0x0000820000067ab9 */ /* 0x000fe20000000a00 */
[----:B------:R-:W2:Y:S01]  /*0050*/  S2R R15, SR_TID.X ;  /* 0x00000000000f7919 */ /* 0x000ea20000002100 */
[----:B------:R-:W3:Y:S04]  /*0060*/  S2R R0, SR_CTAID.X ;  /* 0x0000000000007919 */ /* 0x000ee80000002500 */
[----:B------:R-:W1:Y:S08]  /*0070*/  LDC R3, c[0x0][0x10] ;  /* 0x00000400ff037b82 */ /* 0x000e700000000800 */
[----:B------:R-:W4:Y:S01]  /*0080*/  LDC.64 R16, c[0x0][0x210] ;  /* 0x00008400ff107b82 */ /* 0x000f220000000a00 */
[----:B-1----:R-:W-:Y:S01]  /*0090*/  IMAD R14, R14, R3, UR4 ;  /* 0x000000040e0e7e24 */ /* 0x002fe2000f8e0203 */
[----:B--2---:R-:W-:-:S03]  /*00a0*/  SHF.R.U32.HI R5, RZ, 0x5, R15 ;  /* 0x00000005ff057819 */ /* 0x004fc6000001160f */
[----:B------:R-:W-:Y:S02]  /*00b0*/  IMAD.SHL.U32 R14, R14, 0x20, RZ ;  /* 0x000000200e0e7824 */ /* 0x000fe400078e00ff */
[----:B---3--:R-:W-:Y:S01]  /*00c0*/  IMAD.SHL.U32 R0, R0, 0x20, RZ ;  /* 0x0000002000007824 */ /* 0x008fe200078e00ff */
[----:B------:R-:W-:-:S04]  /*00d0*/  SGXT.U32 R5, R5, 0x2 ;  /* 0x000000020505781a */ /* 0x000fc80000000000 */
[----:B------:R-:W-:Y:S02]  /*00e0*/  LOP3.LUT R3, R0, 0x1f, R15, 0xf8, !PT ;  /* 0x0000001f00037812 */ /* 0x000fe400078ef80f */
[----:B------:R-:W-:Y:S02]  /*00f0*/  LOP3.LUT R2, R14, R5, RZ, 0xfc, !PT ;  /* 0x000000050e027212 */ /* 0x000fe400078efcff */
[----:B------:R-:W-:Y:S02]  /*0100*/  ISETP.GE.AND P0, PT, R3, 0x31, PT ;  /* 0x000000310300780c */ /* 0x000fe40003f06270 */
[----:B------:R-:W-:Y:S01]  /*0110*/  LOP3.LUT R4, R14, 0x4, R5, 0xfe, !PT ;  /* 0x000000040e047812 */ /* 0x000fe200078efe05 */
[C---:B------:R-:W-:Y:S01]  /*0120*/  IMAD R7, R2.reuse, 0x31, R3 ;  /* 0x0000003102077824 */ /* 0x040fe200078e0203 */
[----:B------:R-:W-:Y:S02]  /*0130*/  ISETP.LT.AND P1, PT, R2, 0x20000, !P0 ;  /* 0x000200000200780c */ /* 0x000fe40004721270 */
[----:B------:R-:W-:Y:S01]  /*0140*/  ISETP.LT.AND P2, PT, R4, 0x20000, !P0 ;  /* 0x000200000400780c */ /* 0x000fe20004741270 */
[----:B------:R-:W-:Y:S01]  /*0150*/  VIADD R3, R7, 0xc4 ;  /* 0x000000c407037836 */ /* 0x000fe20000000000 */
[----:B------:R-:W-:-:S02]  /*0160*/  LOP3.LUT R2, R14, 0x8, R5, 0xfe, !PT ;  /* 0x000000080e027812 */ /* 0x000fc400078efe05 */
[----:B------:R-:W-:Y:S02]  /*0170*/  LOP3.LUT R4, R14, 0xc, R5, 0xfe, !PT ;  /* 0x0000000c0e047812 */ /* 0x000fe400078efe05 */
[----:B------:R-:W-:Y:S02]  /*0180*/  LOP3.LUT R6, R14, 0x10, R5, 0xfe, !PT ;  /* 0x000000100e067812 */ /* 0x000fe400078efe05 */
[----:B------:R-:W-:Y:S01]  /*0190*/  ISETP.LT.AND P6, PT, R2, 0x20000, !P0 ;  /* 0x000200000200780c */ /* 0x000fe200047c1270 */
[----:B----4-:R-:W-:Y:S01]  /*01a0*/  IMAD.WIDE R2, R3, 0x4, R16 ;  /* 0x0000000403027825 */ /* 0x010fe200078e0210 */
[----:B------:R-:W-:Y:S02]  /*01b0*/  ISETP.LT.AND P5, PT, R4, 0x20000, !P0 ;  /* 0x000200000400780c */ /* 0x000fe400047a1270 */
[----:B------:R-:W-:Y:S02]  /*01c0*/  ISETP.LT.AND P4, PT, R6, 0x20000, !P0 ;  /* 0x000200000600780c */ /* 0x000fe40004781270 */
[----:B------:R-:W-:Y:S01]  /*01d0*/  LOP3.LUT R4, R14, 0x14, R5, 0xfe, !PT ;  /* 0x000000140e047812 */ /* 0x000fe200078efe05 */
[----:B------:R1:W2:Y:S01]  /*01e0*/  @P2 LDG.E.EL R18, desc[UR6][R2.64] ;  /* 0x0000000602122981 */ /* 0x0002a2000c2e1900 */
[----:B------:R-:W-:-:S02]  /*01f0*/  LOP3.LUT R6, R14, 0x18, R5, 0xfe, !PT ;  /* 0x000000180e067812 */ /* 0x000fc400078efe05 */
[----:B------:R-:W-:Y:S02]  /*0200*/  LOP3.LUT R5, R14, 0x1c, R5, 0xfe, !PT ;  /* 0x0000001c0e057812 */ /* 0x000fe400078efe05 */
[----:B------:R-:W-:Y:S02]  /*0210*/  ISETP.LT.AND P3, PT, R4, 0x20000, !P0 ;  /* 0x000200000400780c */ /* 0x000fe40004761270 */
[----:B------:R-:W-:Y:S01]  /*0220*/  ISETP.LT.AND P2, PT, R6, 0x20000, !P0 ;  /* 0x000200000600780c */ /* 0x000fe20004741270 */
[----:B------:R-:W-:Y:S01]  /*0230*/  VIADD R13, R7, 0x188 ;  /* 0x00000188070d7836 */ /* 0x000fe20000000000 */
[----:B------:R-:W-:Y:S01]  /*0240*/  ISETP.LT.AND P0, PT, R5, 0x20000, !P0 ;  /* 0x000200000500780c */ /* 0x000fe20004701270 */
[C---:B------:R-:W-:Y:S02]  /*0250*/  VIADD R11, R7.reuse, 0x24c ;  /* 0x0000024c070b7836 */ /* 0x040fe40000000000 */
[C---:B------:R-:W-:Y:S02]  /*0260*/  VIADD R9, R7.reuse, 0x310 ;  /* 0x0000031007097836 */ /* 0x040fe40000000000 */
[----:B------:R-:W-:-:S02]  /*0270*/  VIADD R5, R7, 0x3d4 ;  /* 0x000003d407057836 */ /* 0x000fc40000000000 */
[C---:B------:R-:W-:Y:S02]  /*0280*/  VIADD R21, R7.reuse, 0x498 ;  /* 0x0000049807157836 */ /* 0x040fe40000000000 */
[C---:B------:R-:W-:Y:S02]  /*0290*/  VIADD R23, R7.reuse, 0x55c ;  /* 0x0000055c07177836 */ /* 0x040fe40000000000 */
[----:B------:R-:W-:Y:S01]  /*02a0*/  IMAD.WIDE R6, R7, 0x4, R16 ;  /* 0x0000000407067825 */ /* 0x000fe200078e0210 */
[----:B------:R-:W-:-:S03]  /*02b0*/  CS2R R24, SRZ ;  /* 0x0000000000187805 */ /* 0x000fc6000001ff00 */
[----:B------:R-:W-:-:S03]  /*02c0*/  IMAD.WIDE R12, R13, 0x4, R16 ;  /* 0x000000040d0c7825 */ /* 0x000fc600078e0210 */
[----:B------:R-:W3:Y:S01]  /*02d0*/  @P1 LDG.E.EL R24, desc[UR6][R6.64] ;  /* 0x0000000606181981 */ /* 0x000ee2000c2e1900 */
[----:B------:R-:W-:-:S03]  /*02e0*/  IMAD.WIDE R10, R11, 0x4, R16 ;  /* 0x000000040b0a7825 */ /* 0x000fc600078e0210 */
[----:B------:R4:W5:Y:S01]  /*02f0*/  @P6 LDG.E.EL R19, desc[UR6][R12.64] ;  /* 0x000000060c136981 */ /* 0x000962000c2e1900 */
[----:B------:R-:W-:-:S04]  /*0300*/  IMAD.WIDE R8, R9, 0x4, R16 ;  /* 0x0000000409087825 */ /* 0x000fc800078e0210 */
[----:B------:R-:W-:-:S04]  /*0310*/  IMAD.WIDE R4, R5, 0x4, R16 ;  /* 0x0000000405047825 */ /* 0x000fc800078e0210 */
[----:B-1----:R-:W-:Y:S01]  /*0320*/  IMAD.WIDE R2, R21, 0x4, R16 ;  /* 0x0000000415027825 */ /* 0x002fe200078e0210 */
[----:B------:R-:W-:-:S03]  /*0330*/  CS2R R20, SRZ ;  /* 0x0000000000147805 */ /* 0x000fc6000001ff00 */
[----:B------:R-:W-:Y:S01]  /*0340*/  IMAD.WIDE R16, R23, 0x4, R16 ;  /* 0x0000000417107825 */ /* 0x000fe200078e0210 */
[----:B------:R-:W-:Y:S02]  /*0350*/  CS2R R22, SRZ ;  /* 0x0000000000167805 */ /* 0x000fe4000001ff00 */
[----:B------:R-:W5:Y:S04]  /*0360*/  @P5 LDG.E.EL R20, desc[UR6][R10.64] ;  /* 0x000000060a145981 */ /* 0x000f68000c2e1900 */
[----:B------:R1:W5:Y:S04]  /*0370*/  @P4 LDG.E.EL R21, desc[UR6][R8.64] ;  /* 0x0000000608154981 */ /* 0x000368000c2e1900 */
[----:B------:R-:W5:Y:S04]  /*0380*/  @P3 LDG.E.EL R23, desc[UR6][R4.64] ;  /* 0x0000000604173981 */ /* 0x000f68000c2e1900 */
[----:B------:R1:W5:Y:S04]  /*0390*/  @P2 LDG.E.EL R22, desc[UR6][R2.64] ;  /* 0x0000000602162981 */ /* 0x000368000c2e1900 */
[----:B------:R-:W5:Y:S01]  /*03a0*/  @P0 LDG.E.EL R25, desc[UR6][R16.64] ;  /* 0x0000000610190981 */ /* 0x000f62000c2e1900 */
[----:B----4-:R-:W1:Y:S01]  /*03b0*/  S2R R13, SR_TID.X ;  /* 0x00000000000d7919 */ /* 0x010e620000002100 */
[----:B------:R-:W4:Y:S01]  /*03c0*/  S2UR UR5, SR_CgaCtaId ;  /* 0x00000000000579c3 */ /* 0x000f220000008800 */
[----:B------:R-:W-:-:S02]  /*03d0*/  UMOV UR4, 0x400 ;  /* 0x0000040000047882 */ /* 0x000fc40000000000 */
[----:B----4-:R-:W-:Y:S01]  /*03e0*/  UPRMT UR4, UR5, 0x654, UR4 ;  /* 0x0000065405047896 */ /* 0x010fe20008000004 */
[----:B01----:R-:W-:Y:S01]  /*03f0*/  IMAD.SHL.U32 R8, R13, 0x20, RZ ;  /* 0x000000200d087824 */ /* 0x003fe200078e00ff */
[----:B------:R-:W-:-:S04]  /*0400*/  SHF.R.U32.HI R10, RZ, 0x5, R13 ;  /* 0x00000005ff0a7819 */ /* 0x000fc8000001160d */
[----:B------:R-:W-:Y:S02]  /*0410*/  SGXT.U32 R9, R10, 0x2 ;  /* 0x000000020a09781a */ /* 0x000fe40000000000 */
[----:B------:R-:W-:-:S04]  /*0420*/  LOP3.LUT R8, R8, 0x3e0, RZ, 0xc0, !PT ;  /* 0x000003e008087812 */ /* 0x000fc800078ec0ff */
[C---:B------:R-:W-:Y:S02]  /*0430*/  LOP3.LUT R2, R8.reuse, R9, RZ, 0xfc, !PT ;  /* 0x0000000908027212 */ /* 0x040fe400078efcff */
[----:B------:R-:W-:-:S05]  /*0440*/  LEA.HI R3, R8, UR4, RZ, 0x1f ;  /* 0x0000000408037c11 */ /* 0x000fca000f8ff8ff */
[----:B------:R-:W-:Y:S02]  /*0450*/  IMAD R12, R2, 0x4, R3 ;  /* 0x00000004020c7824 */ /* 0x000fe400078e0203 */
[C---:B------:R-:W-:Y:S02]  /*0460*/  IMAD.SHL.U32 R2, R13.reuse, 0x2, RZ ;  /* 0x000000020d027824 */ /* 0x040fe400078e00ff */
[----:B------:R-:W-:-:S03]  /*0470*/  IMAD.SHL.U32 R8, R13, 0x4, RZ ;  /* 0x000000040d087824 */ /* 0x000fc600078e00ff */
[----:B------:R-:W-:Y:S02]  /*0480*/  LOP3.LUT R2, R2, 0xf0, RZ, 0xc0, !PT ;  /* 0x000000f002027812 */ /* 0x000fe400078ec0ff */
[----:B------:R-:W-:-:S03]  /*0490*/  LOP3.LUT R8, R8, 0x1fc, RZ, 0xc0, !PT ;  /* 0x000001fc08087812 */ /* 0x000fc600078ec0ff */
[----:B------:R-:W-:-:S04]  /*04a0*/  VIADD R3, R2, UR4 ;  /* 0x0000000402037c36 */ /* 0x000fc80008000000 */
[----:B------:R-:W-:Y:S02]  /*04b0*/  IMAD R4, R8, 0x4, R3 ;  /* 0x0000000408047824 */ /* 0x000fe400078e0203 */
[----:B------:R-:W-:-:S05]  /*04c0*/  IMAD.SHL.U32 R3, R15, 0x4, RZ ;  /* 0x000000040f037824 */ /* 0x000fca00078e00ff */
[----:B------:R-:W-:Y:S02]  /*04d0*/  LOP3.LUT R14, R14, 0x1c, R3, 0xf8, !PT ;  /* 0x0000001c0e0e7812 */ /* 0x000fe400078ef803 */
[----:B------:R-:W0:Y:S02]  /*04e0*/  LDC.64 R2, c[0x0][0x218] ;  /* 0x00008600ff027b82 */ /* 0x000e240000000a00 */
[----:B------:R-:W-:-:S04]  /*04f0*/  SHF.R.S32.HI R9, RZ, 0x1f, R14 ;  /* 0x0000001fff097819 */ /* 0x000fc8000001140e */
[----:B------:R-:W-:Y:S02]  /*0500*/  LEA.HI R10, R9, R14, RZ, 0x8 ;  /* 0x0000000e090a7211 */ /* 0x000fe400078f40ff */
[----:B------:R-:W-:Y:S02]  /*0510*/  SHF.R.U32.HI R9, RZ, 0x3, R15 ;  /* 0x00000003ff097819 */ /* 0x000fe4000001160f */
[----:B------:R-:W-:Y:S02]  /*0520*/  LOP3.LUT R11, R10, 0xffffff00, RZ, 0xc0, !PT ;  /* 0xffffff000a0b7812 */ /* 0x000fe400078ec0ff */
[----:B------:R-:W-:Y:S02]  /*0530*/  SGXT.U32 R9, R9, 0x4 ;  /* 0x000000040909781a */ /* 0x000fe40000000000 */
[----:B------:R-:W-:Y:S02]  /*0540*/  SHF.R.S32.HI R10, RZ, 0x8, R10 ;  /* 0x00000008ff0a7819 */ /* 0x000fe4000001140a */
[----:B------:R-:W-:Y:S01]  /*0550*/  LOP3.LUT R9, R0, R9, RZ, 0xfc, !PT ;  /* 0x0000000900097212 */ /* 0x000fe200078efcff */
[C---:B------:R-:W-:Y:S01]  /*0560*/  IMAD.IADD R11, R14.reuse, 0x1, -R11 ;  /* 0x000000010e0b7824 */ /* 0x040fe200078e0a0b */
[----:B------:R-:W-:-:S02]  /*0570*/  ISETP.GE.AND P0, PT, R14, 0x20000, PT ;  /* 0x000200000e00780c */ /* 0x000fc40003f06270 */
[C---:B------:R-:W-:Y:S02]  /*0580*/  LOP3.LUT R0, R9.reuse, 0x10, RZ, 0xfc, !PT ;  /* 0x0000001009007812 */ /* 0x040fe400078efcff */
[----:B------:R-:W-:Y:S02]  /*0590*/  LOP3.LUT R13, R8, 0x200, RZ, 0xfc, !PT ;  /* 0x00000200080d7812 */ /* 0x000fe400078efcff */
[----:B------:R-:W-:Y:S02]  /*05a0*/  ISETP.LT.AND P1, PT, R9, 0x31, !P0 ;  /* 0x000000310900780c */ /* 0x000fe40004721270 */
[----:B------:R-:W-:Y:S02]  /*05b0*/  ISETP.LT.AND P0, PT, R0, 0x31, !P0 ;  /* 0x000000310000780c */ /* 0x000fe40004701270 */
[----:B------:R-:W-:-:S04]  /*05c0*/  SHF.R.U32.HI R13, RZ, 0x1, R13 ;  /* 0x00000001ff0d7819 */ /* 0x000fc8000001160d */
[----:B------:R-:W-:-:S05]  /*05d0*/  LOP3.LUT R13, R13, 0x1f0, RZ, 0xc0, !PT ;  /* 0x000001f00d0d7812 */ /* 0x000fca00078ec0ff */
[----:B------:R-:W-:-:S04]  /*05e0*/  VIADD R13, R13, UR4 ;  /* 0x000000040d0d7c36 */ /* 0x000fc80008000000 */
[----:B------:R-:W-:Y:S01]  /*05f0*/  IMAD R13, R8, 0x4, R13 ;  /* 0x00000004080d7824 */ /* 0x000fe200078e020d */
[----:B--2---:R-:W-:Y:S04]  /*0600*/  STS [R12+0x10], R18 ;  /* 0x000010120c007388 */ /* 0x004fe80000000800 */
[----:B---3--:R-:W-:Y:S04]  /*0610*/  STS [R12], R24 ;  /* 0x000000180c007388 */ /* 0x008fe80000000800 */
[----:B-----5:R-:W-:Y:S04]  /*0620*/  STS [R12+0x20], R19 ;  /* 0x000020130c007388 */ /* 0x020fe80000000800 */
[----:B------:R-:W-:Y:S04]  /*0630*/  STS [R12+0x30], R20 ;  /* 0x000030140c007388 */ /* 0x000fe80000000800 */
[----:B------:R-:W-:Y:S04]  /*0640*/  STS [R12+0x40], R21 ;  /* 0x000040150c007388 */ /* 0x000fe80000000800 */
[----:B------:R-:W-:Y:S04]  /*0650*/  STS [R12+0x50], R23 ;  /* 0x000050170c007388 */ /* 0x000fe80000000800 */
[----:B------:R-:W-:Y:S04]  /*0660*/  STS [R12+0x60], R22 ;  /* 0x000060160c007388 */ /* 0x000fe80000000800 */
[----:B------:R1:W-:Y:S01]  /*0670*/  STS [R12+0x70], R25 ;  /* 0x000070190c007388 */ /* 0x0003e20000000800 */
[----:B------:R-:W-:Y:S06]  /*0680*/  BAR.SYNC.DEFER_BLOCKING 0x0 ;  /* 0x0000000000007b1d */ /* 0x000fec0000010000 */
[----:B------:R-:W2:Y:S01]  /*0690*/  LDS.128 R4, [R4] ;  /* 0x0000000004047984 */ /* 0x000ea20000000c00 */
[----:B-1----:R-:W-:-:S04]  /*06a0*/  IMAD R12, R10, 0x3100, R11 ;  /* 0x000031000a0c7824 */ /* 0x002fc800078e020b */
[----:B------:R-:W-:-:S04]  /*06b0*/  IMAD R11, R9, 0x100, R12 ;  /* 0x00000100090b7824 */ /* 0x000fc800078e020c */
[----:B0-----:R-:W-:-:S05]  /*06c0*/  IMAD.WIDE R10, R11, 0x4, R2 ;  /* 0x000000040b0a7825 */ /* 0x001fca00078e0202 */
[----:B--2---:R0:W-:Y:S02]  /*06d0*/  @P1 STG.E.128 desc[UR6][R10.64], R4 ;  /* 0x000000040a001986 */ /* 0x0041e4000c101d06 */
[----:B0-----:R-:W-:Y:S05]  /*06e0*/  @!P0 EXIT ;  /* 0x000000000000894d */ /* 0x001fea0003800000 */
[----:B0-----:R-:W0:Y:S01]  /*06f0*/  LDS.128 R8, [R13+0x800] ;  /* 0x000800000d087984 */ /* 0x001e220000000c00 */
[----:B------:R-:W-:-:S04]  /*0700*/  IMAD R5, R0, 0x100, R12 ;  /* 0x0000010000057824 */ /* 0x000fc800078e020c */
[----:B------:R-:W-:-:S05]  /*0710*/  IMAD.WIDE R2, R5, 0x4, R2 ;  /* 0x0000000405027825 */ /* 0x000fca00078e0202 */
[----:B0-----:R-:W-:Y:S01]  /*0720*/  STG.E.128 desc[UR6][R2.64], R8 ;  /* 0x0000000802007986 */ /* 0x001fe2000c101d06 */
[----:B------:R-:W-:Y:S05]  /*0730*/  EXIT ;  /* 0x000000000000794d */ /* 0x000fea0003800000 */
.L_x_0:
[----:B------:R-:W-:-:S00]  /*0740*/  BRA `(.L_x_0) ;  /* 0xfffffffc00fc7947 */ /* 0x000fc0000383ffff */
[----:B------:R-:W-:-:S00]  /*0750*/  NOP ;  /* 0x0000000000007918 */ /* 0x000fc00000000000 */
        /* <DEDUP_REMOVED lines=10> */
.L_x_1:


//--------------------- .nv.shared.triton_poi_fused_5 --------------------------
	.section	.nv.shared.triton_poi_fused_5,"aw",@nobits
	.sectionflags	@""
	.align	16
	.zero		1024


//--------------------- .nv.constant0.triton_poi_fused_5 --------------------------
	.section	.nv.constant0.triton_poi_fused_5,"a",@progbits
	.sectionflags	@""
	.align	4
.nv.constant0.triton_poi_fused_5:
	.zero		552
